//
// Generated by NVIDIA NVVM Compiler
//
// Compiler Build ID: CL-36424714
// Cuda compilation tools, release 13.0, V13.0.88
// Based on NVVM 20.0.0
//

.version 9.0
.target sm_100
.address_size 64

	// .globl	_Z38cuda_BitMaskedArray_to_ByteMaskedArrayPaPKhlbbS_

.visible .entry _Z38cuda_BitMaskedArray_to_ByteMaskedArrayPaPKhlbbS_(
	.param .u64 .ptr .align 1 _Z38cuda_BitMaskedArray_to_ByteMaskedArrayPaPKhlbbS__param_0,
	.param .u64 .ptr .align 1 _Z38cuda_BitMaskedArray_to_ByteMaskedArrayPaPKhlbbS__param_1,
	.param .u64 _Z38cuda_BitMaskedArray_to_ByteMaskedArrayPaPKhlbbS__param_2,
	.param .u8 _Z38cuda_BitMaskedArray_to_ByteMaskedArrayPaPKhlbbS__param_3,
	.param .u8 _Z38cuda_BitMaskedArray_to_ByteMaskedArrayPaPKhlbbS__param_4,
	.param .u64 .ptr .align 1 _Z38cuda_BitMaskedArray_to_ByteMaskedArrayPaPKhlbbS__param_5
)
{
	.reg .pred 	%p<19>;
	.reg .b16 	%rs<49>;
	.reg .b32 	%r<5>;
	.reg .b64 	%rd<13>;

	ld.param.u64 	%rd4, [_Z38cuda_BitMaskedArray_to_ByteMaskedArrayPaPKhlbbS__param_0];
	ld.param.u64 	%rd5, [_Z38cuda_BitMaskedArray_to_ByteMaskedArrayPaPKhlbbS__param_1];
	ld.param.u64 	%rd6, [_Z38cuda_BitMaskedArray_to_ByteMaskedArrayPaPKhlbbS__param_2];
	ld.param.s8 	%rs1, [_Z38cuda_BitMaskedArray_to_ByteMaskedArrayPaPKhlbbS__param_3];
	ld.param.s8 	%rs2, [_Z38cuda_BitMaskedArray_to_ByteMaskedArrayPaPKhlbbS__param_4];
	cvta.to.global.u64 	%rd1, %rd4;
	cvta.to.global.u64 	%rd2, %rd5;
	mov.u32 	%r1, %ctaid.x;
	mov.u32 	%r2, %ntid.x;
	mov.u32 	%r3, %tid.x;
	mad.lo.s32 	%r4, %r1, %r2, %r3;
	cvt.u64.u32 	%rd3, %r4;
	setp.le.s64 	%p1, %rd6, %rd3;
	@%p1 bra 	$L__BB0_4;
	setp.eq.s16 	%p2, %rs2, 0;
	@%p2 bra 	$L__BB0_3;
	add.s64 	%rd7, %rd2, %rd3;
	ld.global.u8 	%rs3, [%rd7];
	and.b16  	%rs4, %rs3, 1;
	setp.ne.s16 	%p3, %rs4, %rs1;
	selp.u16 	%rs5, 1, 0, %p3;
	shl.b64 	%rd8, %rd3, 3;
	add.s64 	%rd9, %rd1, %rd8;
	st.global.u8 	[%rd9], %rs5;
	shr.u16 	%rs6, %rs3, 1;
	and.b16  	%rs7, %rs6, 1;
	setp.ne.s16 	%p4, %rs7, %rs1;
	selp.u16 	%rs8, 1, 0, %p4;
	st.global.u8 	[%rd9+1], %rs8;
	shr.u16 	%rs9, %rs3, 2;
	and.b16  	%rs10, %rs9, 1;
	setp.ne.s16 	%p5, %rs10, %rs1;
	selp.u16 	%rs11, 1, 0, %p5;
	st.global.u8 	[%rd9+2], %rs11;
	shr.u16 	%rs12, %rs3, 3;
	and.b16  	%rs13, %rs12, 1;
	setp.ne.s16 	%p6, %rs13, %rs1;
	selp.u16 	%rs14, 1, 0, %p6;
	st.global.u8 	[%rd9+3], %rs14;
	shr.u16 	%rs15, %rs3, 4;
	and.b16  	%rs16, %rs15, 1;
	setp.ne.s16 	%p7, %rs16, %rs1;
	selp.u16 	%rs17, 1, 0, %p7;
	st.global.u8 	[%rd9+4], %rs17;
	shr.u16 	%rs18, %rs3, 5;
	and.b16  	%rs19, %rs18, 1;
	setp.ne.s16 	%p8, %rs19, %rs1;
	selp.u16 	%rs20, 1, 0, %p8;
	st.global.u8 	[%rd9+5], %rs20;
	shr.u16 	%rs21, %rs3, 6;
	and.b16  	%rs22, %rs21, 1;
	setp.ne.s16 	%p9, %rs22, %rs1;
	selp.u16 	%rs23, 1, 0, %p9;
	st.global.u8 	[%rd9+6], %rs23;
	shr.u16 	%rs24, %rs3, 7;
	setp.ne.s16 	%p10, %rs24, %rs1;
	selp.u16 	%rs25, 1, 0, %p10;
	st.global.u8 	[%rd9+7], %rs25;
	bra.uni 	$L__BB0_4;
$L__BB0_3:
	add.s64 	%rd10, %rd2, %rd3;
	ld.global.u8 	%rs26, [%rd10];
	shr.u16 	%rs27, %rs26, 7;
	setp.ne.s16 	%p11, %rs27, %rs1;
	selp.u16 	%rs28, 1, 0, %p11;
	shl.b64 	%rd11, %rd3, 3;
	add.s64 	%rd12, %rd1, %rd11;
	st.global.u8 	[%rd12], %rs28;
	shr.u16 	%rs29, %rs26, 6;
	and.b16  	%rs30, %rs29, 1;
	setp.ne.s16 	%p12, %rs30, %rs1;
	selp.u16 	%rs31, 1, 0, %p12;
	st.global.u8 	[%rd12+1], %rs31;
	shr.u16 	%rs32, %rs26, 5;
	and.b16  	%rs33, %rs32, 1;
	setp.ne.s16 	%p13, %rs33, %rs1;
	selp.u16 	%rs34, 1, 0, %p13;
	st.global.u8 	[%rd12+2], %rs34;
	shr.u16 	%rs35, %rs26, 4;
	and.b16  	%rs36, %rs35, 1;
	setp.ne.s16 	%p14, %rs36, %rs1;
	selp.u16 	%rs37, 1, 0, %p14;
	st.global.u8 	[%rd12+3], %rs37;
	shr.u16 	%rs38, %rs26, 3;
	and.b16  	%rs39, %rs38, 1;
	setp.ne.s16 	%p15, %rs39, %rs1;
	selp.u16 	%rs40, 1, 0, %p15;
	st.global.u8 	[%rd12+4], %rs40;
	shr.u16 	%rs41, %rs26, 2;
	and.b16  	%rs42, %rs41, 1;
	setp.ne.s16 	%p16, %rs42, %rs1;
	selp.u16 	%rs43, 1, 0, %p16;
	st.global.u8 	[%rd12+5], %rs43;
	shr.u16 	%rs44, %rs26, 1;
	and.b16  	%rs45, %rs44, 1;
	setp.ne.s16 	%p17, %rs45, %rs1;
	selp.u16 	%rs46, 1, 0, %p17;
	st.global.u8 	[%rd12+6], %rs46;
	and.b16  	%rs47, %rs26, 1;
	setp.ne.s16 	%p18, %rs47, %rs1;
	selp.u16 	%rs48, 1, 0, %p18;
	st.global.u8 	[%rd12+7], %rs48;
$L__BB0_4:
	ret;

}


// ===== COMPILED SASS (sm_100) =====

	.target	sm_100

	.elftype	@"ET_EXEC"


//--------------------- .note.nv.tkinfo           --------------------------
	.section	.note.nv.tkinfo,"",@"SHT_NOTE"
	.sectionflags	@"SHF_NOTE_NV_TKINFO"
	.tkinfo
        /*0018*/ 	.word	0x00000002
        /*0030*/ 	.string	""
        /*0030*/ 	.string	"ptxas"
        /*0030*/ 	.string	"Cuda compilation tools, release 13.0, V13.0.88"
        /*0030*/ 	.string	"Build cuda_13.0.r13.0/compiler.36424714_0"
        /*0030*/ 	.string	"-arch sm_100 -m 64 "



//--------------------- .note.nv.cuinfo           --------------------------
	.section	.note.nv.cuinfo,"",@"SHT_NOTE"
	.sectionflags	@"SHF_NOTE_NV_CUINFO"
        /*0018*/ 	.short	0x0002
        /*001a*/ 	.short	0x0064
        /*001c*/ 	.short	0x0082
	.zero		2


//--------------------- .nv.info                  --------------------------
	.section	.nv.info,"",@"SHT_CUDA_INFO"
	.align	4


	//----- nvinfo : EIATTR_REGCOUNT
	.align		4
        /*0000*/ 	.byte	0x04, 0x2f
        /*0002*/ 	.short	(.L_1 - .L_0)
	.align		4
.L_0:
        /*0004*/ 	.word	index@(_Z38cuda_BitMaskedArray_to_ByteMaskedArrayPaPKhlbbS_)
        /*0008*/ 	.word	0x00000016


	//----- nvinfo : EIATTR_FRAME_SIZE
	.align		4
.L_1:
        /*000c*/ 	.byte	0x04, 0x11
        /*000e*/ 	.short	(.L_3 - .L_2)
	.align		4
.L_2:
        /*0010*/ 	.word	index@(_Z38cuda_BitMaskedArray_to_ByteMaskedArrayPaPKhlbbS_)
        /*0014*/ 	.word	0x00000000


	//----- nvinfo : EIATTR_MIN_STACK_SIZE
	.align		4
.L_3:
        /*0018*/ 	.byte	0x04, 0x12
        /*001a*/ 	.short	(.L_5 - .L_4)
	.align		4
.L_4:
        /*001c*/ 	.word	index@(_Z38cuda_BitMaskedArray_to_ByteMaskedArrayPaPKhlbbS_)
        /*0020*/ 	.word	0x00000000
.L_5:


//--------------------- .nv.compat                --------------------------
	.section	.nv.compat,"",@"SHT_CUDA_COMPAT_INFO"
	.align	4
        /*0000*/ 	.byte	0x02, 0x09, 0x00, 0x00, 0x02, 0x02, 0x01, 0x00, 0x02, 0x05, 0x05, 0x00, 0x03, 0x07, 0x01, 0x01
        /*0010*/ 	.byte	0x02, 0x03, 0x00, 0x00, 0x02, 0x06, 0x01, 0x00, 0x04, 0x0b, 0x08, 0x00, 0x09, 0x00, 0x00, 0x00
        /*0020*/ 	.byte	0x00, 0x00, 0x00, 0x00


//--------------------- .nv.info._Z38cuda_BitMaskedArray_to_ByteMaskedArrayPaPKhlbbS_ --------------------------
	.section	.nv.info._Z38cuda_BitMaskedArray_to_ByteMaskedArrayPaPKhlbbS_,"",@"SHT_CUDA_INFO"
	.sectionflags	@""
	.align	4


	//----- nvinfo : EIATTR_CUDA_API_VERSION
	.align		4
        /*0000*/ 	.byte	0x04, 0x37
        /*0002*/ 	.short	(.L_7 - .L_6)
.L_6:
        /*0004*/ 	.word	0x00000082


	//----- nvinfo : EIATTR_KPARAM_INFO
	.align		4
.L_7:
        /*0008*/ 	.byte	0x04, 0x17
        /*000a*/ 	.short	(.L_9 - .L_8)
.L_8:
        /*000c*/ 	.word	0x00000000
        /*0010*/ 	.short	0x0005
        /*0012*/ 	.short	0x0020
        /*0014*/ 	.byte	0x00, 0xf5, 0x21, 0x00


	//----- nvinfo : EIATTR_KPARAM_INFO
	.align		4
.L_9:
        /*0018*/ 	.byte	0x04, 0x17
        /*001a*/ 	.short	(.L_11 - .L_10)
.L_10:
        /*001c*/ 	.word	0x00000000
        /*0020*/ 	.short	0x0004
        /*0022*/ 	.short	0x0019
        /*0024*/ 	.byte	0x00, 0xf0, 0x05, 0x00


	//----- nvinfo : EIATTR_KPARAM_INFO
	.align		4
.L_11:
        /*0028*/ 	.byte	0x04, 0x17
        /*002a*/ 	.short	(.L_13 - .L_12)
.L_12:
        /*002c*/ 	.word	0x00000000
        /*0030*/ 	.short	0x0003
        /*0032*/ 	.short	0x0018
        /*0034*/ 	.byte	0x00, 0xf0, 0x05, 0x00


	//----- nvinfo : EIATTR_KPARAM_INFO
	.align		4
.L_13:
        /*0038*/ 	.byte	0x04, 0x17
        /*003a*/ 	.short	(.L_15 - .L_14)
.L_14:
        /*003c*/ 	.word	0x00000000
        /*0040*/ 	.short	0x0002
        /*0042*/ 	.short	0x0010
        /*0044*/ 	.byte	0x00, 0xf0, 0x21, 0x00


	//----- nvinfo : EIATTR_KPARAM_INFO
	.align		4
.L_15:
        /*0048*/ 	.byte	0x04, 0x17
        /*004a*/ 	.short	(.L_17 - .L_16)
.L_16:
        /*004c*/ 	.word	0x00000000
        /*0050*/ 	.short	0x0001
        /*0052*/ 	.short	0x0008
        /*0054*/ 	.byte	0x00, 0xf5, 0x21, 0x00


	//----- nvinfo : EIATTR_KPARAM_INFO
	.align		4
.L_17:
        /*0058*/ 	.byte	0x04, 0x17
        /*005a*/ 	.short	(.L_19 - .L_18)
.L_18:
        /*005c*/ 	.word	0x00000000
        /*0060*/ 	.short	0x0000
        /*0062*/ 	.short	0x0000
        /*0064*/ 	.byte	0x00, 0xf5, 0x21, 0x00


	//----- nvinfo : EIATTR_SPARSE_MMA_MASK
	.align		4
.L_19:
        /*0068*/ 	.byte	0x03, 0x50
        /*006a*/ 	.short	0x0000


	//----- nvinfo : EIATTR_MAXREG_COUNT
	.align		4
        /*006c*/ 	.byte	0x03, 0x1b
        /*006e*/ 	.short	0x00ff


	//----- nvinfo : EIATTR_MERCURY_ISA_VERSION
	.align		4
        /*0070*/ 	.byte	0x03, 0x5f
        /*0072*/ 	.short	0x0101


	//----- nvinfo : EIATTR_VRC_CTA_INIT_COUNT
	.align		4
        /*0074*/ 	.byte	0x02, 0x4a
	.zero		1
	.zero		1


	//----- nvinfo : EIATTR_EXIT_INSTR_OFFSETS
	.align		4
        /*0078*/ 	.byte	0x04, 0x1c
        /*007a*/ 	.short	(.L_21 - .L_20)


	//   ....[0]....
.L_20:
        /*007c*/ 	.word	0x00000080


	//   ....[1]....
        /*0080*/ 	.word	0x000003c0


	//   ....[2]....
        /*0084*/ 	.word	0x000006d0


	//----- nvinfo : EIATTR_CBANK_PARAM_SIZE
	.align		4
.L_21:
        /*0088*/ 	.byte	0x03, 0x19
        /*008a*/ 	.short	0x0028


	//----- nvinfo : EIATTR_PARAM_CBANK
	.align		4
        /*008c*/ 	.byte	0x04, 0x0a
        /*008e*/ 	.short	(.L_23 - .L_22)
	.align		4
.L_22:
        /*0090*/ 	.word	index@(.nv.constant0._Z38cuda_BitMaskedArray_to_ByteMaskedArrayPaPKhlbbS_)
        /*0094*/ 	.short	0x0380
        /*0096*/ 	.short	0x0028


	//----- nvinfo : EIATTR_SW_WAR
	.align		4
.L_23:
        /*0098*/ 	.byte	0x04, 0x36
        /*009a*/ 	.short	(.L_25 - .L_24)
.L_24:
        /*009c*/ 	.word	0x00000008
.L_25:


//--------------------- .nv.callgraph             --------------------------
	.section	.nv.callgraph,"",@"SHT_CUDA_CALLGRAPH"
	.align	4
	.sectionentsize	8
	.align		4
        /*0000*/ 	.word	0x00000000
	.align		4
        /*0004*/ 	.word	0xffffffff
	.align		4
        /*0008*/ 	.word	0x00000000
	.align		4
        /*000c*/ 	.word	0xfffffffe
	.align		4
        /*0010*/ 	.word	0x00000000
	.align		4
        /*0014*/ 	.word	0xfffffffd
	.align		4
        /*0018*/ 	.word	0x00000000
	.align		4
        /*001c*/ 	.word	0xfffffffc


//--------------------- .text._Z38cuda_BitMaskedArray_to_ByteMaskedArrayPaPKhlbbS_ --------------------------
	.section	.text._Z38cuda_BitMaskedArray_to_ByteMaskedArrayPaPKhlbbS_,"ax",@progbits
	.align	128
        .global         _Z38cuda_BitMaskedArray_to_ByteMaskedArrayPaPKhlbbS_
        .type           _Z38cuda_BitMaskedArray_to_ByteMaskedArrayPaPKhlbbS_,@function
        .size           _Z38cuda_BitMaskedArray_to_ByteMaskedArrayPaPKhlbbS_,(.L_x_2 - _Z38cuda_BitMaskedArray_to_ByteMaskedArrayPaPKhlbbS_)
        .other          _Z38cuda_BitMaskedArray_to_ByteMaskedArrayPaPKhlbbS_,@"STO_CUDA_ENTRY STV_DEFAULT"
_Z38cuda_BitMaskedArray_to_ByteMaskedArrayPaPKhlbbS_:
.text._Z38cuda_BitMaskedArray_to_ByteMaskedArrayPaPKhlbbS_:
[----:B------:R-:W-:Y:S01]  /*0000*/  LDC R1, c[0x0][0x37c] ;  /* 0x0000df00ff017b82 */ /* 0x000fe20000000800 */
[----:B------:R-:W0:Y:S07]  /*0010*/  S2R R3, SR_TID.X ;  /* 0x0000000000037919 */ /* 0x000e2e0000002100 */
[----:B------:R-:W0:Y:S01]  /*0020*/  S2UR UR4, SR_CTAID.X ;  /* 0x00000000000479c3 */ /* 0x000e220000002500 */
[----:B------:R-:W1:Y:S07]  /*0030*/  LDCU.64 UR6, c[0x0][0x390] ;  /* 0x00007200ff0677ac */ /* 0x000e6e0008000a00 */
[----:B------:R-:W0:Y:S02]  /*0040*/  LDC R0, c[0x0][0x360] ;  /* 0x0000d800ff007b82 */ /* 0x000e240000000800 */
[----:B0-----:R-:W-:-:S05]  /*0050*/  IMAD R0, R0, UR4, R3 ;  /* 0x0000000400007c24 */ /* 0x001fca000f8e0203 */
[----:B-1----:R-:W-:-:S04]  /*0060*/  ISETP.GE.U32.AND P0, PT, R0, UR6, PT ;  /* 0x0000000600007c0c */ /* 0x002fc8000bf06070 */
[----:B------:R-:W-:-:S13]  /*0070*/  ISETP.GE.AND.EX P0, PT, RZ, UR7, PT, P0 ;  /* 0x00000007ff007c0c */ /* 0x000fda000bf06300 */
[----:B------:R-:W-:Y:S05]  /*0080*/  @P0 EXIT ;  /* 0x000000000000094d */ /* 0x000fea0003800000 */
[----:B------:R-:W0:Y:S01]  /*0090*/  LDCU.S8 UR4, c[0x0][0x399] ;  /* 0x00007320ff0477ac */ /* 0x000e220008000200 */
[----:B------:R-:W1:Y:S01]  /*00a0*/  LDCU.64 UR6, c[0x0][0x358] ;  /* 0x00006b00ff0677ac */ /* 0x000e620008000a00 */
[----:B0-----:R-:W-:-:S09]  /*00b0*/  UISETP.NE.AND UP0, UPT, UR4, URZ, UPT ;  /* 0x000000ff0400728c */ /* 0x001fd2000bf05270 */
[----:B-1----:R-:W-:Y:S05]  /*00c0*/  BRA.U !UP0, `(.L_x_0) ;  /* 0x0000000108c07547 */ /* 0x002fea000b800000 */
[----:B------:R-:W0:Y:S01]  /*00d0*/  LDCU.128 UR8, c[0x0][0x380] ;  /* 0x00007000ff0877ac */ /* 0x000e220008000c00 */
[----:B------:R-:W1:Y:S01]  /*00e0*/  LDCU.U8 UR4, c[0x0][0x398] ;  /* 0x00007300ff0477ac */ /* 0x000e620008000000 */
[----:B0-----:R-:W-:-:S05]  /*00f0*/  IADD3 R4, P0, PT, R0, UR10, RZ ;  /* 0x0000000a00047c10 */ /* 0x001fca000ff1e0ff */
[----:B------:R-:W-:-:S05]  /*0100*/  IMAD.X R5, RZ, RZ, UR11, P0 ;  /* 0x0000000bff057e24 */ /* 0x000fca00080e06ff */
[----:B------:R-:W2:Y:S01]  /*0110*/  LDG.E.U8 R4, desc[UR6][R4.64] ;  /* 0x0000000604047981 */ /* 0x000ea2000c1e1100 */
[----:B------:R-:W-:Y:S01]  /*0120*/  LEA R2, P0, R0, UR8, 0x3 ;  /* 0x0000000800027c11 */ /* 0x000fe2000f8018ff */
[----:B-1----:R-:W-:-:S03]  /*0130*/  UPRMT UR4, UR4, 0x8880, URZ ;  /* 0x0000888004047896 */ /* 0x002fc600080000ff */
[----:B------:R-:W-:Y:S02]  /*0140*/  LEA.HI.X R3, R0, UR9, RZ, 0x3, P0 ;  /* 0x0000000900037c11 */ /* 0x000fe400080f1cff */
[--C-:B--2---:R-:W-:Y:S02]  /*0150*/  SHF.R.U32.HI R6, RZ, 0x1, R4.reuse ;  /* 0x00000001ff067819 */ /* 0x104fe40000011604 */
[----:B------:R-:W-:Y:S02]  /*0160*/  LOP3.LUT R0, R4, 0x1, RZ, 0xc0, !PT ;  /* 0x0000000104007812 */ /* 0x000fe400078ec0ff */
[----:B------:R-:W-:Y:S02]  /*0170*/  LOP3.LUT R6, R6, 0x1, RZ, 0xc0, !PT ;  /* 0x0000000106067812 */ /* 0x000fe400078ec0ff */
[----:B------:R-:W-:Y:S02]  /*0180*/  ISETP.NE.AND P4, PT, R0, UR4, PT ;  /* 0x0000000400007c0c */ /* 0x000fe4000bf85270 */
[----:B------:R-:W-:-:S02]  /*0190*/  SHF.R.U32.HI R0, RZ, 0x4, R4 ;  /* 0x00000004ff007819 */ /* 0x000fc40000011604 */
[----:B------:R-:W-:Y:S02]  /*01a0*/  ISETP.NE.AND P5, PT, R6, UR4, PT ;  /* 0x0000000406007c0c */ /* 0x000fe4000bfa5270 */
[--C-:B------:R-:W-:Y:S02]  /*01b0*/  SHF.R.U32.HI R5, RZ, 0x5, R4.reuse ;  /* 0x00000005ff057819 */ /* 0x100fe40000011604 */
[--C-:B------:R-:W-:Y:S02]  /*01c0*/  SHF.R.U32.HI R7, RZ, 0x2, R4.reuse ;  /* 0x00000002ff077819 */ /* 0x100fe40000011604 */
[--C-:B------:R-:W-:Y:S02]  /*01d0*/  SHF.R.U32.HI R8, RZ, 0x3, R4.reuse ;  /* 0x00000003ff087819 */ /* 0x100fe40000011604 */
[----:B------:R-:W-:Y:S02]  /*01e0*/  SHF.R.U32.HI R6, RZ, 0x6, R4 ;  /* 0x00000006ff067819 */ /* 0x000fe40000011604 */
[----:B------:R-:W-:-:S02]  /*01f0*/  LOP3.LUT R0, R0, 0x1, RZ, 0xc0, !PT ;  /* 0x0000000100007812 */ /* 0x000fc400078ec0ff */
[----:B------:R-:W-:Y:S02]  /*0200*/  SHF.R.U32.HI R4, RZ, 0x7, R4 ;  /* 0x00000007ff047819 */ /* 0x000fe40000011604 */
[----:B------:R-:W-:Y:S02]  /*0210*/  LOP3.LUT R5, R5, 0x1, RZ, 0xc0, !PT ;  /* 0x0000000105057812 */ /* 0x000fe400078ec0ff */
[----:B------:R-:W-:Y:S02]  /*0220*/  ISETP.NE.AND P2, PT, R0, UR4, PT ;  /* 0x0000000400007c0c */ /* 0x000fe4000bf45270 */
[----:B------:R-:W-:Y:S02]  /*0230*/  LOP3.LUT R7, R7, 0x1, RZ, 0xc0, !PT ;  /* 0x0000000107077812 */ /* 0x000fe400078ec0ff */
[----:B------:R-:W-:Y:S02]  /*0240*/  LOP3.LUT R8, R8, 0x1, RZ, 0xc0, !PT ;  /* 0x0000000108087812 */ /* 0x000fe400078ec0ff */
[----:B------:R-:W-:-:S02]  /*0250*/  LOP3.LUT R6, R6, 0x1, RZ, 0xc0, !PT ;  /* 0x0000000106067812 */ /* 0x000fc400078ec0ff */
[----:B------:R-:W-:Y:S02]  /*0260*/  PRMT R0, R4, 0x9910, RZ ;  /* 0x0000991004007816 */ /* 0x000fe400000000ff */
[----:B------:R-:W-:Y:S02]  /*0270*/  ISETP.NE.AND P1, PT, R5, UR4, PT ;  /* 0x0000000405007c0c */ /* 0x000fe4000bf25270 */
[----:B------:R-:W-:Y:S02]  /*0280*/  SEL R5, RZ, 0x1, !P4 ;  /* 0x00000001ff057807 */ /* 0x000fe40006000000 */
[----:B------:R-:W-:Y:S02]  /*0290*/  ISETP.NE.AND P6, PT, R7, UR4, PT ;  /* 0x0000000407007c0c */ /* 0x000fe4000bfc5270 */
[----:B------:R-:W-:Y:S01]  /*02a0*/  ISETP.NE.AND P3, PT, R8, UR4, PT ;  /* 0x0000000408007c0c */ /* 0x000fe2000bf65270 */
[----:B------:R-:W-:Y:S01]  /*02b0*/  STG.E.U8 desc[UR6][R2.64], R5 ;  /* 0x0000000502007986 */ /* 0x000fe2000c101106 */
[----:B------:R-:W-:-:S02]  /*02c0*/  ISETP.NE.AND P0, PT, R6, UR4, PT ;  /* 0x0000000406007c0c */ /* 0x000fc4000bf05270 */
[----:B------:R-:W-:Y:S02]  /*02d0*/  ISETP.NE.AND P4, PT, R0, UR4, PT ;  /* 0x0000000400007c0c */ /* 0x000fe4000bf85270 */
[----:B------:R-:W-:Y:S02]  /*02e0*/  SEL R7, RZ, 0x1, !P5 ;  /* 0x00000001ff077807 */ /* 0x000fe40006800000 */
[----:B------:R-:W-:Y:S02]  /*02f0*/  SEL R9, RZ, 0x1, !P6 ;  /* 0x00000001ff097807 */ /* 0x000fe40007000000 */
[----:B------:R-:W-:Y:S01]  /*0300*/  SEL R11, RZ, 0x1, !P3 ;  /* 0x00000001ff0b7807 */ /* 0x000fe20005800000 */
[----:B------:R-:W-:Y:S01]  /*0310*/  STG.E.U8 desc[UR6][R2.64+0x1], R7 ;  /* 0x0000010702007986 */ /* 0x000fe2000c101106 */
[----:B------:R-:W-:Y:S02]  /*0320*/  SEL R13, RZ, 0x1, !P2 ;  /* 0x00000001ff0d7807 */ /* 0x000fe40005000000 */
[----:B------:R-:W-:Y:S01]  /*0330*/  SEL R15, RZ, 0x1, !P1 ;  /* 0x00000001ff0f7807 */ /* 0x000fe20004800000 */
[----:B------:R-:W-:Y:S01]  /*0340*/  STG.E.U8 desc[UR6][R2.64+0x2], R9 ;  /* 0x0000020902007986 */ /* 0x000fe2000c101106 */
[----:B------:R-:W-:-:S02]  /*0350*/  SEL R17, RZ, 0x1, !P0 ;  /* 0x00000001ff117807 */ /* 0x000fc40004000000 */
[----:B------:R-:W-:Y:S01]  /*0360*/  SEL R19, RZ, 0x1, !P4 ;  /* 0x00000001ff137807 */ /* 0x000fe20006000000 */
[----:B------:R-:W-:Y:S04]  /*0370*/  STG.E.U8 desc[UR6][R2.64+0x3], R11 ;  /* 0x0000030b02007986 */ /* 0x000fe8000c101106 */
[----:B------:R-:W-:Y:S04]  /*0380*/  STG.E.U8 desc[UR6][R2.64+0x4], R13 ;  /* 0x0000040d02007986 */ /* 0x000fe8000c101106 */
[----:B------:R-:W-:Y:S04]  /*0390*/  STG.E.U8 desc[UR6][R2.64+0x5], R15 ;  /* 0x0000050f02007986 */ /* 0x000fe8000c101106 */
[----:B------:R-:W-:Y:S04]  /*03a0*/  STG.E.U8 desc[UR6][R2.64+0x6], R17 ;  /* 0x0000061102007986 */ /* 0x000fe8000c101106 */
[----:B------:R-:W-:Y:S01]  /*03b0*/  STG.E.U8 desc[UR6][R2.64+0x7], R19 ;  /* 0x0000071302007986 */ /* 0x000fe2000c101106 */
[----:B------:R-:W-:Y:S05]  /*03c0*/  EXIT ;  /* 0x000000000000794d */ /* 0x000fea0003800000 */
.L_x_0:
        /* <DEDUP_REMOVED lines=9> */
[----:B------:R-:W-:Y:S02]  /*0460*/  SHF.R.U32.HI R6, RZ, 0x5, R4 ;  /* 0x00000005ff067819 */ /* 0x000fe40000011604 */
[----:B------:R-:W-:Y:S02]  /*0470*/  LOP3.LUT R0, R0, 0x1, RZ, 0xc0, !PT ;  /* 0x0000000100007812 */ /* 0x000fe400078ec0ff */
[----:B------:R-:W-:Y:S02]  /*0480*/  LOP3.LUT R6, R6, 0x1, RZ, 0xc0, !PT ;  /* 0x0000000106067812 */ /* 0x000fe400078ec0ff */
[----:B------:R-:W-:-:S02]  /*0490*/  ISETP.NE.AND P4, PT, R0, UR4, PT ;  /* 0x0000000400007c0c */ /* 0x000fc4000bf85270 */
[----:B------:R-:W-:Y:S02]  /*04a0*/  ISETP.NE.AND P5, PT, R6, UR4, PT ;  /* 0x0000000406007c0c */ /* 0x000fe4000bfa5270 */
[--C-:B------:R-:W-:Y:S02]  /*04b0*/  SHF.R.U32.HI R7, RZ, 0x4, R4.reuse ;  /* 0x00000004ff077819 */ /* 0x100fe40000011604 */
[----:B------:R-:W-:Y:S02]  /*04c0*/  LOP3.LUT R8, R4, 0x1, RZ, 0xc0, !PT ;  /* 0x0000000104087812 */ /* 0x000fe400078ec0ff */
[--C-:B------:R-:W-:Y:S02]  /*04d0*/  SHF.R.U32.HI R0, RZ, 0x3, R4.reuse ;  /* 0x00000003ff007819 */ /* 0x100fe40000011604 */
[--C-:B------:R-:W-:Y:S02]  /*04e0*/  SHF.R.U32.HI R5, RZ, 0x2, R4.reuse ;  /* 0x00000002ff057819 */ /* 0x100fe40000011604 */
[----:B------:R-:W-:-:S02]  /*04f0*/  SHF.R.U32.HI R6, RZ, 0x1, R4 ;  /* 0x00000001ff067819 */ /* 0x000fc40000011604 */
[----:B------:R-:W-:Y:S02]  /*0500*/  SHF.R.U32.HI R4, RZ, 0x7, R4 ;  /* 0x00000007ff047819 */ /* 0x000fe40000011604 */
[----:B------:R-:W-:Y:S02]  /*0510*/  LOP3.LUT R0, R0, 0x1, RZ, 0xc0, !PT ;  /* 0x0000000100007812 */ /* 0x000fe400078ec0ff */
[----:B------:R-:W-:Y:S02]  /*0520*/  PRMT R4, R4, 0x9910, RZ ;  /* 0x0000991004047816 */ /* 0x000fe400000000ff */
[----:B------:R-:W-:Y:S02]  /*0530*/  LOP3.LUT R7, R7, 0x1, RZ, 0xc0, !PT ;  /* 0x0000000107077812 */ /* 0x000fe400078ec0ff */
[----:B------:R-:W-:Y:S01]  /*0540*/  ISETP.NE.AND P1, PT, R0, UR4, PT ;  /* 0x0000000400007c0c */ /* 0x000fe2000bf25270 */
[----:B------:R-:W-:Y:S01]  /*0550*/  IMAD.MOV.U32 R0, RZ, RZ, R4 ;  /* 0x000000ffff007224 */ /* 0x000fe200078e0004 */
[----:B------:R-:W-:-:S02]  /*0560*/  LOP3.LUT R5, R5, 0x1, RZ, 0xc0, !PT ;  /* 0x0000000105057812 */ /* 0x000fc400078ec0ff */
[----:B------:R-:W-:Y:S02]  /*0570*/  LOP3.LUT R6, R6, 0x1, RZ, 0xc0, !PT ;  /* 0x0000000106067812 */ /* 0x000fe400078ec0ff */
        /* <DEDUP_REMOVED lines=22> */
.L_x_1:
[----:B------:R-:W-:-:S00]  /*06e0*/  BRA `(.L_x_1) ;  /* 0xfffffffc00fc7947 */ /* 0x000fc0000383ffff */
[----:B------:R-:W-:-:S00]  /*06f0*/  NOP ;  /* 0x0000000000007918 */ /* 0x000fc00000000000 */
        /* <DEDUP_REMOVED lines=8> */
.L_x_2:


//--------------------- .nv.shared.reserved.0     --------------------------
	.section	.nv.shared.reserved.0,"aw",@nobits
	.weak		__nv_reservedSMEM_offset_0_alias
	.size		__nv_reservedSMEM_offset_0_alias, 0, 64
	.other		__nv_reservedSMEM_offset_0_alias,@"STO_CUDA_RESERVED_SHARED STV_DEFAULT"
__nv_reservedSMEM_offset_0_alias:
	.zero		0
	.zero		64


//--------------------- .nv.constant0._Z38cuda_BitMaskedArray_to_ByteMaskedArrayPaPKhlbbS_ --------------------------
	.section	.nv.constant0._Z38cuda_BitMaskedArray_to_ByteMaskedArrayPaPKhlbbS_,"a",@progbits
	.sectionflags	@""
	.align	4
.nv.constant0._Z38cuda_BitMaskedArray_to_ByteMaskedArrayPaPKhlbbS_:
	.zero		936


//--------------------- SYMBOLS --------------------------

	.type		.nv.reservedSmem.offset0,@object
	.size		.nv.reservedSmem.offset0,0x4
